//
// Generated by NVIDIA NVVM Compiler
//
// Compiler Build ID: CL-36424714
// Cuda compilation tools, release 13.0, V13.0.88
// Based on NVVM 20.0.0
//

.version 9.0
.target sm_100
.address_size 64

	// .globl	vectorDistance6
.extern .shared .align 16 .b8 part[];

.visible .entry vectorDistance6(
	.param .u64 .ptr .align 1 vectorDistance6_param_0,
	.param .u64 .ptr .align 1 vectorDistance6_param_1,
	.param .u64 .ptr .align 1 vectorDistance6_param_2,
	.param .u32 vectorDistance6_param_3
)
{
	.reg .pred 	%p<7>;
	.reg .b32 	%r<20>;
	.reg .b32 	%f<12>;
	.reg .b64 	%rd<12>;

	ld.param.u64 	%rd3, [vectorDistance6_param_0];
	ld.param.u64 	%rd4, [vectorDistance6_param_1];
	ld.param.u64 	%rd5, [vectorDistance6_param_2];
	ld.param.u32 	%r11, [vectorDistance6_param_3];
	mov.u32 	%r1, %tid.x;
	shl.b32 	%r12, %r1, 2;
	mov.u32 	%r13, part;
	add.s32 	%r2, %r13, %r12;
	mov.b32 	%r14, 0;
	st.shared.u32 	[%r2], %r14;
	mov.u32 	%r3, %ctaid.x;
	mov.u32 	%r19, %ntid.x;
	mad.lo.s32 	%r18, %r3, %r19, %r1;
	setp.ge.s32 	%p1, %r18, %r11;
	@%p1 bra 	$L__BB0_4;
	mov.u32 	%r15, %nctaid.x;
	mul.lo.s32 	%r6, %r15, %r19;
	cvta.to.global.u64 	%rd1, %rd4;
	cvta.to.global.u64 	%rd2, %rd5;
	mov.f32 	%f11, 0f00000000;
$L__BB0_2:
	mul.wide.s32 	%rd6, %r18, 4;
	add.s64 	%rd7, %rd1, %rd6;
	ld.global.f32 	%f4, [%rd7];
	add.s64 	%rd8, %rd2, %rd6;
	ld.global.f32 	%f5, [%rd8];
	sub.f32 	%f6, %f4, %f5;
	fma.rn.f32 	%f11, %f6, %f6, %f11;
	add.s32 	%r18, %r18, %r6;
	setp.lt.s32 	%p2, %r18, %r11;
	@%p2 bra 	$L__BB0_2;
	st.shared.f32 	[%r2], %f11;
$L__BB0_4:
	bar.sync 	0;
	setp.lt.u32 	%p3, %r19, 2;
	@%p3 bra 	$L__BB0_8;
$L__BB0_5:
	shr.u32 	%r10, %r19, 1;
	setp.ge.u32 	%p4, %r1, %r10;
	@%p4 bra 	$L__BB0_7;
	shl.b32 	%r16, %r10, 2;
	add.s32 	%r17, %r2, %r16;
	ld.shared.f32 	%f7, [%r17];
	ld.shared.f32 	%f8, [%r2];
	add.f32 	%f9, %f7, %f8;
	st.shared.f32 	[%r2], %f9;
$L__BB0_7:
	bar.sync 	0;
	setp.gt.u32 	%p5, %r19, 3;
	mov.u32 	%r19, %r10;
	@%p5 bra 	$L__BB0_5;
$L__BB0_8:
	setp.ne.s32 	%p6, %r1, 0;
	@%p6 bra 	$L__BB0_10;
	ld.shared.f32 	%f10, [part];
	cvta.to.global.u64 	%rd9, %rd3;
	mul.wide.u32 	%rd10, %r3, 4;
	add.s64 	%rd11, %rd9, %rd10;
	st.global.f32 	[%rd11], %f10;
$L__BB0_10:
	ret;

}


// ===== COMPILED SASS (sm_100) =====

	.target	sm_100

	.elftype	@"ET_EXEC"


//--------------------- .note.nv.tkinfo           --------------------------
	.section	.note.nv.tkinfo,"",@"SHT_NOTE"
	.sectionflags	@"SHF_NOTE_NV_TKINFO"
	.tkinfo
        /*0018*/ 	.word	0x00000002
        /*0030*/ 	.string	""
        /*0030*/ 	.string	"ptxas"
        /*0030*/ 	.string	"Cuda compilation tools, release 13.0, V13.0.88"
        /*0030*/ 	.string	"Build cuda_13.0.r13.0/compiler.36424714_0"
        /*0030*/ 	.string	"-arch sm_100 -m 64 "



//--------------------- .note.nv.cuinfo           --------------------------
	.section	.note.nv.cuinfo,"",@"SHT_NOTE"
	.sectionflags	@"SHF_NOTE_NV_CUINFO"
        /*0018*/ 	.short	0x0002
        /*001a*/ 	.short	0x0064
        /*001c*/ 	.short	0x0082
	.zero		2


//--------------------- .nv.info                  --------------------------
	.section	.nv.info,"",@"SHT_CUDA_INFO"
	.align	4


	//----- nvinfo : EIATTR_REGCOUNT
	.align		4
        /*0000*/ 	.byte	0x04, 0x2f
        /*0002*/ 	.short	(.L_1 - .L_0)
	.align		4
.L_0:
        /*0004*/ 	.word	index@(vectorDistance6)
        /*0008*/ 	.word	0x00000013


	//----- nvinfo : EIATTR_FRAME_SIZE
	.align		4
.L_1:
        /*000c*/ 	.byte	0x04, 0x11
        /*000e*/ 	.short	(.L_3 - .L_2)
	.align		4
.L_2:
        /*0010*/ 	.word	index@(vectorDistance6)
        /*0014*/ 	.word	0x00000000


	//----- nvinfo : EIATTR_MIN_STACK_SIZE
	.align		4
.L_3:
        /*0018*/ 	.byte	0x04, 0x12
        /*001a*/ 	.short	(.L_5 - .L_4)
	.align		4
.L_4:
        /*001c*/ 	.word	index@(vectorDistance6)
        /*0020*/ 	.word	0x00000000
.L_5:


//--------------------- .nv.compat                --------------------------
	.section	.nv.compat,"",@"SHT_CUDA_COMPAT_INFO"
	.align	4
        /*0000*/ 	.byte	0x02, 0x09, 0x00, 0x00, 0x02, 0x02, 0x01, 0x00, 0x02, 0x05, 0x05, 0x00, 0x03, 0x07, 0x01, 0x01
        /*0010*/ 	.byte	0x02, 0x03, 0x00, 0x00, 0x02, 0x06, 0x01, 0x00, 0x04, 0x0b, 0x08, 0x00, 0x09, 0x00, 0x00, 0x00
        /*0020*/ 	.byte	0x00, 0x00, 0x00, 0x00


//--------------------- .nv.info.vectorDistance6  --------------------------
	.section	.nv.info.vectorDistance6,"",@"SHT_CUDA_INFO"
	.sectionflags	@""
	.align	4


	//----- nvinfo : EIATTR_CUDA_API_VERSION
	.align		4
        /*0000*/ 	.byte	0x04, 0x37
        /*0002*/ 	.short	(.L_7 - .L_6)
.L_6:
        /*0004*/ 	.word	0x00000082


	//----- nvinfo : EIATTR_KPARAM_INFO
	.align		4
.L_7:
        /*0008*/ 	.byte	0x04, 0x17
        /*000a*/ 	.short	(.L_9 - .L_8)
.L_8:
        /*000c*/ 	.word	0x00000000
        /*0010*/ 	.short	0x0003
        /*0012*/ 	.short	0x0018
        /*0014*/ 	.byte	0x00, 0xf0, 0x11, 0x00


	//----- nvinfo : EIATTR_KPARAM_INFO
	.align		4
.L_9:
        /*0018*/ 	.byte	0x04, 0x17
        /*001a*/ 	.short	(.L_11 - .L_10)
.L_10:
        /*001c*/ 	.word	0x00000000
        /*0020*/ 	.short	0x0002
        /*0022*/ 	.short	0x0010
        /*0024*/ 	.byte	0x00, 0xf5, 0x21, 0x00


	//----- nvinfo : EIATTR_KPARAM_INFO
	.align		4
.L_11:
        /*0028*/ 	.byte	0x04, 0x17
        /*002a*/ 	.short	(.L_13 - .L_12)
.L_12:
        /*002c*/ 	.word	0x00000000
        /*0030*/ 	.short	0x0001
        /*0032*/ 	.short	0x0008
        /*0034*/ 	.byte	0x00, 0xf5, 0x21, 0x00


	//----- nvinfo : EIATTR_KPARAM_INFO
	.align		4
.L_13:
        /*0038*/ 	.byte	0x04, 0x17
        /*003a*/ 	.short	(.L_15 - .L_14)
.L_14:
        /*003c*/ 	.word	0x00000000
        /*0040*/ 	.short	0x0000
        /*0042*/ 	.short	0x0000
        /*0044*/ 	.byte	0x00, 0xf5, 0x21, 0x00


	//----- nvinfo : EIATTR_SPARSE_MMA_MASK
	.align		4
.L_15:
        /*0048*/ 	.byte	0x03, 0x50
        /*004a*/ 	.short	0x0000


	//----- nvinfo : EIATTR_MAXREG_COUNT
	.align		4
        /*004c*/ 	.byte	0x03, 0x1b
        /*004e*/ 	.short	0x00ff


	//----- nvinfo : EIATTR_NUM_BARRIERS
	.align		4
        /*0050*/ 	.byte	0x02, 0x4c
        /*0052*/ 	.byte	0x01
	.zero		1


	//----- nvinfo : EIATTR_MERCURY_ISA_VERSION
	.align		4
        /*0054*/ 	.byte	0x03, 0x5f
        /*0056*/ 	.short	0x0101


	//----- nvinfo : EIATTR_VRC_CTA_INIT_COUNT
	.align		4
        /*0058*/ 	.byte	0x02, 0x4a
	.zero		1
	.zero		1


	//----- nvinfo : EIATTR_EXIT_INSTR_OFFSETS
	.align		4
        /*005c*/ 	.byte	0x04, 0x1c
        /*005e*/ 	.short	(.L_17 - .L_16)


	//   ....[0]....
.L_16:
        /*0060*/ 	.word	0x00000320


	//   ....[1]....
        /*0064*/ 	.word	0x000003a0


	//----- nvinfo : EIATTR_CRS_STACK_SIZE
	.align		4
.L_17:
        /*0068*/ 	.byte	0x04, 0x1e
        /*006a*/ 	.short	(.L_19 - .L_18)
.L_18:
        /*006c*/ 	.word	0x00000000


	//----- nvinfo : EIATTR_CBANK_PARAM_SIZE
	.align		4
.L_19:
        /*0070*/ 	.byte	0x03, 0x19
        /*0072*/ 	.short	0x001c


	//----- nvinfo : EIATTR_PARAM_CBANK
	.align		4
        /*0074*/ 	.byte	0x04, 0x0a
        /*0076*/ 	.short	(.L_21 - .L_20)
	.align		4
.L_20:
        /*0078*/ 	.word	index@(.nv.constant0.vectorDistance6)
        /*007c*/ 	.short	0x0380
        /*007e*/ 	.short	0x001c


	//----- nvinfo : EIATTR_SW_WAR
	.align		4
.L_21:
        /*0080*/ 	.byte	0x04, 0x36
        /*0082*/ 	.short	(.L_23 - .L_22)
.L_22:
        /*0084*/ 	.word	0x00000008
.L_23:


//--------------------- .nv.callgraph             --------------------------
	.section	.nv.callgraph,"",@"SHT_CUDA_CALLGRAPH"
	.align	4
	.sectionentsize	8
	.align		4
        /*0000*/ 	.word	0x00000000
	.align		4
        /*0004*/ 	.word	0xffffffff
	.align		4
        /*0008*/ 	.word	0x00000000
	.align		4
        /*000c*/ 	.word	0xfffffffe
	.align		4
        /*0010*/ 	.word	0x00000000
	.align		4
        /*0014*/ 	.word	0xfffffffd
	.align		4
        /*0018*/ 	.word	0x00000000
	.align		4
        /*001c*/ 	.word	0xfffffffc


//--------------------- .text.vectorDistance6     --------------------------
	.section	.text.vectorDistance6,"ax",@progbits
	.align	128
        .global         vectorDistance6
        .type           vectorDistance6,@function
        .size           vectorDistance6,(.L_x_7 - vectorDistance6)
        .other          vectorDistance6,@"STO_CUDA_ENTRY STV_DEFAULT"
vectorDistance6:
.text.vectorDistance6:
[----:B------:R-:W-:Y:S08]  /*0000*/  LDC R1, c[0x0][0x37c] ;  /* 0x0000df00ff017b82 */ /* 0x000ff00000000800 */
[----:B------:R-:W0:Y:S01]  /*0010*/  S2UR UR5, SR_CgaCtaId ;  /* 0x00000000000579c3 */ /* 0x000e220000008800 */
[----:B------:R-:W1:Y:S01]  /*0020*/  S2R R14, SR_TID.X ;  /* 0x00000000000e7919 */ /* 0x000e620000002100 */
[----:B------:R-:W2:Y:S01]  /*0030*/  LDCU UR8, c[0x0][0x360] ;  /* 0x00006c00ff0877ac */ /* 0x000ea20008000800 */
[----:B------:R-:W-:Y:S01]  /*0040*/  BSSY.RECONVERGENT B0, `(.L_x_0) ;  /* 0x000001e000007945 */ /* 0x000fe20003800200 */
[----:B------:R-:W3:Y:S01]  /*0050*/  S2R R15, SR_CTAID.X ;  /* 0x00000000000f7919 */ /* 0x000ee20000002500 */
[----:B------:R-:W-:Y:S01]  /*0060*/  UMOV UR4, 0x400 ;  /* 0x0000040000047882 */ /* 0x000fe20000000000 */
[----:B------:R-:W4:Y:S01]  /*0070*/  LDCU.64 UR6, c[0x0][0x358] ;  /* 0x00006b00ff0677ac */ /* 0x000f220008000a00 */
[----:B--2---:R-:W-:Y:S01]  /*0080*/  IMAD.U32 R10, RZ, RZ, UR8 ;  /* 0x00000008ff0a7e24 */ /* 0x004fe2000f8e00ff */
[----:B0-----:R-:W-:Y:S01]  /*0090*/  ULEA UR4, UR5, UR4, 0x18 ;  /* 0x0000000405047291 */ /* 0x001fe2000f8ec0ff */
[----:B------:R-:W0:Y:S05]  /*00a0*/  LDCU UR5, c[0x0][0x398] ;  /* 0x00007300ff0577ac */ /* 0x000e2a0008000800 */
[----:B-1----:R-:W-:Y:S01]  /*00b0*/  LEA R0, R14, UR4, 0x2 ;  /* 0x000000040e007c11 */ /* 0x002fe2000f8e10ff */
[----:B---3--:R-:W-:-:S04]  /*00c0*/  IMAD R6, R15, UR8, R14 ;  /* 0x000000080f067c24 */ /* 0x008fc8000f8e020e */
[----:B------:R1:W-:Y:S01]  /*00d0*/  STS [R0], RZ ;  /* 0x000000ff00007388 */ /* 0x0003e20000000800 */
[----:B0-----:R-:W-:-:S13]  /*00e0*/  ISETP.GE.AND P0, PT, R6, UR5, PT ;  /* 0x0000000506007c0c */ /* 0x001fda000bf06270 */
[----:B-1--4-:R-:W-:Y:S05]  /*00f0*/  @P0 BRA `(.L_x_1) ;  /* 0x0000000000480947 */ /* 0x012fea0003800000 */
[----:B------:R-:W0:Y:S01]  /*0100*/  LDC.64 R4, c[0x0][0x388] ;  /* 0x0000e200ff047b82 */ /* 0x000e220000000a00 */
[----:B------:R-:W1:Y:S01]  /*0110*/  LDCU UR4, c[0x0][0x370] ;  /* 0x00006e00ff0477ac */ /* 0x000e620008000800 */
[----:B------:R-:W-:Y:S01]  /*0120*/  HFMA2 R13, -RZ, RZ, 0, 0 ;  /* 0x00000000ff0d7431 */ /* 0x000fe200000001ff */
[----:B------:R-:W-:Y:S01]  /*0130*/  BSSY.RECONVERGENT B1, `(.L_x_2) ;  /* 0x000000d000017945 */ /* 0x000fe20003800200 */
[----:B------:R-:W-:-:S04]  /*0140*/  IMAD.MOV.U32 R11, RZ, RZ, R6 ;  /* 0x000000ffff0b7224 */ /* 0x000fc800078e0006 */
[----:B------:R-:W2:Y:S01]  /*0150*/  LDC.64 R2, c[0x0][0x390] ;  /* 0x0000e400ff027b82 */ /* 0x000ea20000000a00 */
[----:B-1----:R-:W-:-:S07]  /*0160*/  IMAD R16, R10, UR4, RZ ;  /* 0x000000040a107c24 */ /* 0x002fce000f8e02ff */
.L_x_3:
[----:B0-----:R-:W-:-:S04]  /*0170*/  IMAD.WIDE R6, R11, 0x4, R4 ;  /* 0x000000040b067825 */ /* 0x001fc800078e0204 */
[----:B--2---:R-:W-:Y:S02]  /*0180*/  IMAD.WIDE R8, R11, 0x4, R2 ;  /* 0x000000040b087825 */ /* 0x004fe400078e0202 */
[----:B------:R-:W2:Y:S04]  /*0190*/  LDG.E R6, desc[UR6][R6.64] ;  /* 0x0000000606067981 */ /* 0x000ea8000c1e1900 */
[----:B------:R-:W2:Y:S01]  /*01a0*/  LDG.E R9, desc[UR6][R8.64] ;  /* 0x0000000608097981 */ /* 0x000ea2000c1e1900 */
[----:B------:R-:W-:-:S05]  /*01b0*/  IMAD.IADD R11, R16, 0x1, R11 ;  /* 0x00000001100b7824 */ /* 0x000fca00078e020b */
[----:B------:R-:W-:Y:S01]  /*01c0*/  ISETP.GE.AND P0, PT, R11, UR5, PT ;  /* 0x000000050b007c0c */ /* 0x000fe2000bf06270 */
[----:B--2---:R-:W-:-:S04]  /*01d0*/  FADD R12, R6, -R9 ;  /* 0x80000009060c7221 */ /* 0x004fc80000000000 */
[----:B------:R-:W-:-:S08]  /*01e0*/  FFMA R13, R12, R12, R13 ;  /* 0x0000000c0c0d7223 */ /* 0x000fd0000000000d */
[----:B------:R-:W-:Y:S05]  /*01f0*/  @!P0 BRA `(.L_x_3) ;  /* 0xfffffffc00dc8947 */ /* 0x000fea000383ffff */
[----:B------:R-:W-:Y:S05]  /*0200*/  BSYNC.RECONVERGENT B1 ;  /* 0x0000000000017941 */ /* 0x000fea0003800200 */
.L_x_2:
[----:B------:R0:W-:Y:S02]  /*0210*/  STS [R0], R13 ;  /* 0x0000000d00007388 */ /* 0x0001e40000000800 */
.L_x_1:
[----:B------:R-:W-:Y:S05]  /*0220*/  BSYNC.RECONVERGENT B0 ;  /* 0x0000000000007941 */ /* 0x000fea0003800200 */
.L_x_0:
[----:B------:R-:W-:Y:S01]  /*0230*/  BAR.SYNC.DEFER_BLOCKING 0x0 ;  /* 0x0000000000007b1d */ /* 0x000fe20000010000 */
[----:B------:R-:W-:Y:S02]  /*0240*/  ISETP.GE.U32.AND P1, PT, R10, 0x2, PT ;  /* 0x000000020a00780c */ /* 0x000fe40003f26070 */
[----:B------:R-:W-:-:S11]  /*0250*/  ISETP.NE.AND P0, PT, R14, RZ, PT ;  /* 0x000000ff0e00720c */ /* 0x000fd60003f05270 */
[----:B------:R-:W-:Y:S05]  /*0260*/  @!P1 BRA `(.L_x_4) ;  /* 0x00000000002c9947 */ /* 0x000fea0003800000 */
.L_x_5:
[----:B------:R-:W-:-:S04]  /*0270*/  SHF.R.U32.HI R5, RZ, 0x1, R10 ;  /* 0x00000001ff057819 */ /* 0x000fc8000001160a */
[----:B------:R-:W-:-:S13]  /*0280*/  ISETP.GE.U32.AND P1, PT, R14, R5, PT ;  /* 0x000000050e00720c */ /* 0x000fda0003f26070 */
[----:B------:R-:W-:Y:S01]  /*0290*/  @!P1 LEA R2, R5, R0, 0x2 ;  /* 0x0000000005029211 */ /* 0x000fe200078e10ff */
[----:B------:R-:W-:Y:S05]  /*02a0*/  @!P1 LDS R3, [R0] ;  /* 0x0000000000039984 */ /* 0x000fea0000000800 */
[----:B------:R-:W1:Y:S02]  /*02b0*/  @!P1 LDS R2, [R2] ;  /* 0x0000000002029984 */ /* 0x000e640000000800 */
[----:B-1----:R-:W-:-:S05]  /*02c0*/  @!P1 FADD R3, R2, R3 ;  /* 0x0000000302039221 */ /* 0x002fca0000000000 */
[----:B------:R1:W-:Y:S01]  /*02d0*/  @!P1 STS [R0], R3 ;  /* 0x0000000300009388 */ /* 0x0003e20000000800 */
[----:B------:R-:W-:Y:S01]  /*02e0*/  BAR.SYNC.DEFER_BLOCKING 0x0 ;  /* 0x0000000000007b1d */ /* 0x000fe20000010000 */
[----:B------:R-:W-:Y:S02]  /*02f0*/  ISETP.GT.U32.AND P1, PT, R10, 0x3, PT ;  /* 0x000000030a00780c */ /* 0x000fe40003f24070 */
[----:B------:R-:W-:-:S11]  /*0300*/  MOV R10, R5 ;  /* 0x00000005000a7202 */ /* 0x000fd60000000f00 */
[----:B-1----:R-:W-:Y:S05]  /*0310*/  @P1 BRA `(.L_x_5) ;  /* 0xfffffffc00d41947 */ /* 0x002fea000383ffff */
.L_x_4:
[----:B------:R-:W-:Y:S05]  /*0320*/  @P0 EXIT ;  /* 0x000000000000094d */ /* 0x000fea0003800000 */
[----:B------:R-:W1:Y:S01]  /*0330*/  S2UR UR5, SR_CgaCtaId ;  /* 0x00000000000579c3 */ /* 0x000e620000008800 */
[----:B------:R-:W-:-:S07]  /*0340*/  UMOV UR4, 0x400 ;  /* 0x0000040000047882 */ /* 0x000fce0000000000 */
[----:B------:R-:W2:Y:S01]  /*0350*/  LDC.64 R2, c[0x0][0x380] ;  /* 0x0000e000ff027b82 */ /* 0x000ea20000000a00 */
[----:B-1----:R-:W-:Y:S01]  /*0360*/  ULEA UR4, UR5, UR4, 0x18 ;  /* 0x0000000405047291 */ /* 0x002fe2000f8ec0ff */
[----:B--2---:R-:W-:-:S08]  /*0370*/  IMAD.WIDE.U32 R2, R15, 0x4, R2 ;  /* 0x000000040f027825 */ /* 0x004fd000078e0002 */
[----:B------:R-:W1:Y:S04]  /*0380*/  LDS R5, [UR4] ;  /* 0x00000004ff057984 */ /* 0x000e680008000800 */
[----:B-1----:R-:W-:Y:S01]  /*0390*/  STG.E desc[UR6][R2.64], R5 ;  /* 0x0000000502007986 */ /* 0x002fe2000c101906 */
[----:B------:R-:W-:Y:S05]  /*03a0*/  EXIT ;  /* 0x000000000000794d */ /* 0x000fea0003800000 */
.L_x_6:
[----:B------:R-:W-:-:S00]  /*03b0*/  BRA `(.L_x_6) ;  /* 0xfffffffc00fc7947 */ /* 0x000fc0000383ffff */
[----:B------:R-:W-:-:S00]  /*03c0*/  NOP ;  /* 0x0000000000007918 */ /* 0x000fc00000000000 */
        /* <DEDUP_REMOVED lines=11> */
.L_x_7:


//--------------------- .nv.shared.vectorDistance6 --------------------------
	.section	.nv.shared.vectorDistance6,"aw",@nobits
	.sectionflags	@""
	.align	16
	.zero		1024


//--------------------- .nv.shared.reserved.0     --------------------------
	.section	.nv.shared.reserved.0,"aw",@nobits
	.weak		__nv_reservedSMEM_offset_0_alias
	.size		__nv_reservedSMEM_offset_0_alias, 0, 64
	.other		__nv_reservedSMEM_offset_0_alias,@"STO_CUDA_RESERVED_SHARED STV_DEFAULT"
__nv_reservedSMEM_offset_0_alias:
	.zero		0
	.zero		64


//--------------------- .nv.constant0.vectorDistance6 --------------------------
	.section	.nv.constant0.vectorDistance6,"a",@progbits
	.sectionflags	@""
	.align	4
.nv.constant0.vectorDistance6:
	.zero		924


//--------------------- SYMBOLS --------------------------

	.type		.nv.reservedSmem.offset0,@object
	.size		.nv.reservedSmem.offset0,0x4
	.type		.nv.reservedSmem.cap,@object
	.size		.nv.reservedSmem.cap,0x4
